//
// Generated by NVIDIA NVVM Compiler
//
// Compiler Build ID: CL-36424714
// Cuda compilation tools, release 13.0, V13.0.88
// Based on NVVM 20.0.0
//

.version 9.0
.target sm_100
.address_size 64

	// .globl	_Z6jacobiPdS_ididS_

.visible .entry _Z6jacobiPdS_ididS_(
	.param .u64 .ptr .align 1 _Z6jacobiPdS_ididS__param_0,
	.param .u64 .ptr .align 1 _Z6jacobiPdS_ididS__param_1,
	.param .u32 _Z6jacobiPdS_ididS__param_2,
	.param .f64 _Z6jacobiPdS_ididS__param_3,
	.param .u32 _Z6jacobiPdS_ididS__param_4,
	.param .f64 _Z6jacobiPdS_ididS__param_5,
	.param .u64 .ptr .align 1 _Z6jacobiPdS_ididS__param_6
)
{
	.reg .pred 	%p<6>;
	.reg .b32 	%r<33>;
	.reg .b64 	%rd<29>;
	.reg .b64 	%fd<44>;

	ld.param.u64 	%rd13, [_Z6jacobiPdS_ididS__param_0];
	ld.param.u64 	%rd14, [_Z6jacobiPdS_ididS__param_1];
	ld.param.u32 	%r14, [_Z6jacobiPdS_ididS__param_2];
	ld.param.f64 	%fd7, [_Z6jacobiPdS_ididS__param_3];
	ld.param.u32 	%r15, [_Z6jacobiPdS_ididS__param_4];
	ld.param.f64 	%fd8, [_Z6jacobiPdS_ididS__param_5];
	mov.u32 	%r16, %tid.x;
	mov.u32 	%r17, %ntid.x;
	div.u32 	%r1, %r14, %r17;
	mul.lo.s32 	%r2, %r1, %r16;
	add.s32 	%r18, %r14, -1;
	cvt.rn.f64.s32 	%fd9, %r18;
	mov.f64 	%fd10, 0d4000000000000000;
	div.rn.f64 	%fd1, %fd10, %fd9;
	mul.f64 	%fd11, %fd1, %fd1;
	rcp.rn.f64 	%fd2, %fd11;
	setp.lt.s32 	%p1, %r15, 1;
	@%p1 bra 	$L__BB0_8;
	add.f64 	%fd12, %fd2, %fd2;
	mul.f64 	%fd13, %fd2, 0dC000000000000000;
	sub.f64 	%fd14, %fd13, %fd12;
	sub.f64 	%fd3, %fd14, %fd7;
	cvta.to.global.u64 	%rd25, %rd13;
	cvta.to.global.u64 	%rd26, %rd14;
	neg.f64 	%fd4, %fd7;
	add.s32 	%r3, %r2, %r1;
	mov.b32 	%r29, 0;
$L__BB0_2:
	mov.u64 	%rd3, %rd25;
	setp.lt.s32 	%p2, %r1, 1;
	@%p2 bra 	$L__BB0_7;
	mov.u32 	%r20, %ctaid.x;
	mul.lo.s32 	%r30, %r1, %r20;
	add.s64 	%rd5, %rd3, 8;
	add.s64 	%rd6, %rd26, 8;
	bra.uni 	$L__BB0_5;
$L__BB0_4:
	mov.u32 	%r26, %ctaid.x;
	mad.lo.s32 	%r27, %r1, %r26, %r1;
	setp.ge.s32 	%p4, %r30, %r27;
	@%p4 bra 	$L__BB0_7;
$L__BB0_5:
	mov.u32 	%r6, %r30;
	ld.param.u32 	%r28, [_Z6jacobiPdS_ididS__param_2];
	add.s32 	%r30, %r6, 1;
	cvt.rn.f64.u32 	%fd15, %r6;
	fma.rn.f64 	%fd16, %fd1, %fd15, 0dBFF0000000000000;
	add.s32 	%r21, %r28, 2;
	mul.lo.s32 	%r22, %r6, %r21;
	add.s32 	%r23, %r22, %r21;
	shl.b32 	%r24, %r21, 1;
	add.s32 	%r25, %r22, %r24;
	mul.f64 	%fd17, %fd16, %fd16;
	mov.f64 	%fd18, 0d3FF0000000000000;
	sub.f64 	%fd5, %fd18, %fd17;
	add.f64 	%fd6, %fd5, %fd5;
	cvt.u64.u32 	%rd15, %r2;
	cvt.s64.s32 	%rd16, %r25;
	add.s64 	%rd17, %rd15, %rd16;
	shl.b64 	%rd18, %rd17, 3;
	add.s64 	%rd28, %rd5, %rd18;
	cvt.s64.s32 	%rd19, %r22;
	add.s64 	%rd20, %rd15, %rd19;
	shl.b64 	%rd21, %rd20, 3;
	add.s64 	%rd27, %rd5, %rd21;
	add.s32 	%r31, %r2, %r23;
	mov.u32 	%r32, %r2;
$L__BB0_6:
	add.s32 	%r11, %r32, 1;
	cvt.rn.f64.u32 	%fd19, %r32;
	fma.rn.f64 	%fd20, %fd1, %fd19, 0dBFF0000000000000;
	mul.wide.s32 	%rd22, %r31, 8;
	add.s64 	%rd23, %rd5, %rd22;
	ld.global.f64 	%fd21, [%rd23+-8];
	ld.global.f64 	%fd22, [%rd23+8];
	add.f64 	%fd23, %fd21, %fd22;
	ld.global.f64 	%fd24, [%rd27];
	ld.global.f64 	%fd25, [%rd28];
	add.f64 	%fd26, %fd24, %fd25;
	mul.f64 	%fd27, %fd2, %fd26;
	fma.rn.f64 	%fd28, %fd2, %fd23, %fd27;
	ld.global.f64 	%fd29, [%rd23];
	fma.rn.f64 	%fd30, %fd3, %fd29, %fd28;
	mul.f64 	%fd31, %fd20, %fd20;
	mov.f64 	%fd32, 0d3FF0000000000000;
	sub.f64 	%fd33, %fd32, %fd31;
	mul.f64 	%fd34, %fd33, %fd4;
	mul.f64 	%fd35, %fd5, %fd34;
	add.f64 	%fd36, %fd33, %fd33;
	sub.f64 	%fd37, %fd35, %fd36;
	sub.f64 	%fd38, %fd37, %fd6;
	sub.f64 	%fd39, %fd30, %fd38;
	div.rn.f64 	%fd40, %fd39, %fd3;
	add.s64 	%rd24, %rd6, %rd22;
	ld.global.f64 	%fd41, [%rd24];
	mul.f64 	%fd42, %fd8, %fd40;
	sub.f64 	%fd43, %fd41, %fd42;
	st.global.f64 	[%rd23], %fd43;
	add.s64 	%rd28, %rd28, 8;
	add.s64 	%rd27, %rd27, 8;
	add.s32 	%r31, %r31, 1;
	setp.lt.s32 	%p3, %r11, %r3;
	mov.u32 	%r32, %r11;
	@%p3 bra 	$L__BB0_6;
	bra.uni 	$L__BB0_4;
$L__BB0_7:
	add.s32 	%r29, %r29, 1;
	setp.ne.s32 	%p5, %r29, %r15;
	mov.u64 	%rd25, %rd26;
	mov.u64 	%rd26, %rd3;
	@%p5 bra 	$L__BB0_2;
$L__BB0_8:
	ret;

}


// ===== COMPILED SASS (sm_100) =====

	.target	sm_100

	.elftype	@"ET_EXEC"


//--------------------- .note.nv.tkinfo           --------------------------
	.section	.note.nv.tkinfo,"",@"SHT_NOTE"
	.sectionflags	@"SHF_NOTE_NV_TKINFO"
	.tkinfo
        /*0018*/ 	.word	0x00000002
        /*0030*/ 	.string	""
        /*0030*/ 	.string	"ptxas"
        /*0030*/ 	.string	"Cuda compilation tools, release 13.0, V13.0.88"
        /*0030*/ 	.string	"Build cuda_13.0.r13.0/compiler.36424714_0"
        /*0030*/ 	.string	"-arch sm_100 -m 64 "



//--------------------- .note.nv.cuinfo           --------------------------
	.section	.note.nv.cuinfo,"",@"SHT_NOTE"
	.sectionflags	@"SHF_NOTE_NV_CUINFO"
        /*0018*/ 	.short	0x0002
        /*001a*/ 	.short	0x0064
        /*001c*/ 	.short	0x0082
	.zero		2


//--------------------- .nv.info                  --------------------------
	.section	.nv.info,"",@"SHT_CUDA_INFO"
	.align	4


	//----- nvinfo : EIATTR_REGCOUNT
	.align		4
        /*0000*/ 	.byte	0x04, 0x2f
        /*0002*/ 	.short	(.L_1 - .L_0)
	.align		4
.L_0:
        /*0004*/ 	.word	index@(_Z6jacobiPdS_ididS_)
        /*0008*/ 	.word	0x0000002a


	//----- nvinfo : EIATTR_FRAME_SIZE
	.align		4
.L_1:
        /*000c*/ 	.byte	0x04, 0x11
        /*000e*/ 	.short	(.L_3 - .L_2)
	.align		4
.L_2:
        /*0010*/ 	.word	index@($__internal_1_$__cuda_sm20_div_rn_f64_full)
        /*0014*/ 	.word	0x00000000


	//----- nvinfo : EIATTR_FRAME_SIZE
	.align		4
.L_3:
        /*0018*/ 	.byte	0x04, 0x11
        /*001a*/ 	.short	(.L_5 - .L_4)
	.align		4
.L_4:
        /*001c*/ 	.word	index@($__internal_0_$__cuda_sm20_dblrcp_rn_slowpath_v3)
        /*0020*/ 	.word	0x00000000


	//----- nvinfo : EIATTR_FRAME_SIZE
	.align		4
.L_5:
        /*0024*/ 	.byte	0x04, 0x11
        /*0026*/ 	.short	(.L_7 - .L_6)
	.align		4
.L_6:
        /*0028*/ 	.word	index@(_Z6jacobiPdS_ididS_)
        /*002c*/ 	.word	0x00000000


	//----- nvinfo : EIATTR_MIN_STACK_SIZE
	.align		4
.L_7:
        /*0030*/ 	.byte	0x04, 0x12
        /*0032*/ 	.short	(.L_9 - .L_8)
	.align		4
.L_8:
        /*0034*/ 	.word	index@(_Z6jacobiPdS_ididS_)
        /*0038*/ 	.word	0x00000000
.L_9:


//--------------------- .nv.compat                --------------------------
	.section	.nv.compat,"",@"SHT_CUDA_COMPAT_INFO"
	.align	4
        /*0000*/ 	.byte	0x02, 0x09, 0x00, 0x00, 0x02, 0x02, 0x01, 0x00, 0x02, 0x05, 0x05, 0x00, 0x03, 0x07, 0x01, 0x01
        /*0010*/ 	.byte	0x02, 0x03, 0x00, 0x00, 0x02, 0x06, 0x01, 0x00, 0x04, 0x0b, 0x08, 0x00, 0x01, 0x00, 0x00, 0x00
        /*0020*/ 	.byte	0x00, 0x00, 0x00, 0x00


//--------------------- .nv.info._Z6jacobiPdS_ididS_ --------------------------
	.section	.nv.info._Z6jacobiPdS_ididS_,"",@"SHT_CUDA_INFO"
	.sectionflags	@""
	.align	4


	//----- nvinfo : EIATTR_CUDA_API_VERSION
	.align		4
        /*0000*/ 	.byte	0x04, 0x37
        /*0002*/ 	.short	(.L_11 - .L_10)
.L_10:
        /*0004*/ 	.word	0x00000082


	//----- nvinfo : EIATTR_KPARAM_INFO
	.align		4
.L_11:
        /*0008*/ 	.byte	0x04, 0x17
        /*000a*/ 	.short	(.L_13 - .L_12)
.L_12:
        /*000c*/ 	.word	0x00000000
        /*0010*/ 	.short	0x0006
        /*0012*/ 	.short	0x0030
        /*0014*/ 	.byte	0x00, 0xf5, 0x21, 0x00


	//----- nvinfo : EIATTR_KPARAM_INFO
	.align		4
.L_13:
        /*0018*/ 	.byte	0x04, 0x17
        /*001a*/ 	.short	(.L_15 - .L_14)
.L_14:
        /*001c*/ 	.word	0x00000000
        /*0020*/ 	.short	0x0005
        /*0022*/ 	.short	0x0028
        /*0024*/ 	.byte	0x00, 0xf0, 0x21, 0x00


	//----- nvinfo : EIATTR_KPARAM_INFO
	.align		4
.L_15:
        /*0028*/ 	.byte	0x04, 0x17
        /*002a*/ 	.short	(.L_17 - .L_16)
.L_16:
        /*002c*/ 	.word	0x00000000
        /*0030*/ 	.short	0x0004
        /*0032*/ 	.short	0x0020
        /*0034*/ 	.byte	0x00, 0xf0, 0x11, 0x00


	//----- nvinfo : EIATTR_KPARAM_INFO
	.align		4
.L_17:
        /*0038*/ 	.byte	0x04, 0x17
        /*003a*/ 	.short	(.L_19 - .L_18)
.L_18:
        /*003c*/ 	.word	0x00000000
        /*0040*/ 	.short	0x0003
        /*0042*/ 	.short	0x0018
        /*0044*/ 	.byte	0x00, 0xf0, 0x21, 0x00


	//----- nvinfo : EIATTR_KPARAM_INFO
	.align		4
.L_19:
        /*0048*/ 	.byte	0x04, 0x17
        /*004a*/ 	.short	(.L_21 - .L_20)
.L_20:
        /*004c*/ 	.word	0x00000000
        /*0050*/ 	.short	0x0002
        /*0052*/ 	.short	0x0010
        /*0054*/ 	.byte	0x00, 0xf0, 0x11, 0x00


	//----- nvinfo : EIATTR_KPARAM_INFO
	.align		4
.L_21:
        /*0058*/ 	.byte	0x04, 0x17
        /*005a*/ 	.short	(.L_23 - .L_22)
.L_22:
        /*005c*/ 	.word	0x00000000
        /*0060*/ 	.short	0x0001
        /*0062*/ 	.short	0x0008
        /*0064*/ 	.byte	0x00, 0xf5, 0x21, 0x00


	//----- nvinfo : EIATTR_KPARAM_INFO
	.align		4
.L_23:
        /*0068*/ 	.byte	0x04, 0x17
        /*006a*/ 	.short	(.L_25 - .L_24)
.L_24:
        /*006c*/ 	.word	0x00000000
        /*0070*/ 	.short	0x0000
        /*0072*/ 	.short	0x0000
        /*0074*/ 	.byte	0x00, 0xf5, 0x21, 0x00


	//----- nvinfo : EIATTR_SPARSE_MMA_MASK
	.align		4
.L_25:
        /*0078*/ 	.byte	0x03, 0x50
        /*007a*/ 	.short	0x0000


	//----- nvinfo : EIATTR_MAXREG_COUNT
	.align		4
        /*007c*/ 	.byte	0x03, 0x1b
        /*007e*/ 	.short	0x00ff


	//----- nvinfo : EIATTR_MERCURY_ISA_VERSION
	.align		4
        /*0080*/ 	.byte	0x03, 0x5f
        /*0082*/ 	.short	0x0101


	//----- nvinfo : EIATTR_VRC_CTA_INIT_COUNT
	.align		4
        /*0084*/ 	.byte	0x02, 0x4a
	.zero		1
	.zero		1


	//----- nvinfo : EIATTR_EXIT_INSTR_OFFSETS
	.align		4
        /*0088*/ 	.byte	0x04, 0x1c
        /*008a*/ 	.short	(.L_27 - .L_26)


	//   ....[0]....
.L_26:
        /*008c*/ 	.word	0x00000410


	//   ....[1]....
        /*0090*/ 	.word	0x00000b70


	//----- nvinfo : EIATTR_CRS_STACK_SIZE
	.align		4
.L_27:
        /*0094*/ 	.byte	0x04, 0x1e
        /*0096*/ 	.short	(.L_29 - .L_28)
.L_28:
        /*0098*/ 	.word	0x00000000


	//----- nvinfo : EIATTR_CBANK_PARAM_SIZE
	.align		4
.L_29:
        /*009c*/ 	.byte	0x03, 0x19
        /*009e*/ 	.short	0x0038


	//----- nvinfo : EIATTR_PARAM_CBANK
	.align		4
        /*00a0*/ 	.byte	0x04, 0x0a
        /*00a2*/ 	.short	(.L_31 - .L_30)
	.align		4
.L_30:
        /*00a4*/ 	.word	index@(.nv.constant0._Z6jacobiPdS_ididS_)
        /*00a8*/ 	.short	0x0380
        /*00aa*/ 	.short	0x0038


	//----- nvinfo : EIATTR_SW_WAR
	.align		4
.L_31:
        /*00ac*/ 	.byte	0x04, 0x36
        /*00ae*/ 	.short	(.L_33 - .L_32)
.L_32:
        /*00b0*/ 	.word	0x00000008
.L_33:


//--------------------- .nv.callgraph             --------------------------
	.section	.nv.callgraph,"",@"SHT_CUDA_CALLGRAPH"
	.align	4
	.sectionentsize	8
	.align		4
        /*0000*/ 	.word	0x00000000
	.align		4
        /*0004*/ 	.word	0xffffffff
	.align		4
        /*0008*/ 	.word	0x00000000
	.align		4
        /*000c*/ 	.word	0xfffffffe
	.align		4
        /*0010*/ 	.word	0x00000000
	.align		4
        /*0014*/ 	.word	0xfffffffd
	.align		4
        /*0018*/ 	.word	0x00000000
	.align		4
        /*001c*/ 	.word	0xfffffffc


//--------------------- .text._Z6jacobiPdS_ididS_ --------------------------
	.section	.text._Z6jacobiPdS_ididS_,"ax",@progbits
	.align	128
        .global         _Z6jacobiPdS_ididS_
        .type           _Z6jacobiPdS_ididS_,@function
        .size           _Z6jacobiPdS_ididS_,(.L_x_21 - _Z6jacobiPdS_ididS_)
        .other          _Z6jacobiPdS_ididS_,@"STO_CUDA_ENTRY STV_DEFAULT"
_Z6jacobiPdS_ididS_:
.text._Z6jacobiPdS_ididS_:
[----:B------:R-:W-:Y:S01]  /*0000*/  LDC R1, c[0x0][0x37c] ;  /* 0x0000df00ff017b82 */ /* 0x000fe20000000800 */
[----:B------:R-:W0:Y:S01]  /*0010*/  LDCU UR7, c[0x0][0x390] ;  /* 0x00007200ff0777ac */ /* 0x000e220008000800 */
[----:B------:R-:W-:Y:S01]  /*0020*/  IMAD.MOV.U32 R2, RZ, RZ, 0x1 ;  /* 0x00000001ff027424 */ /* 0x000fe200078e00ff */
[----:B------:R-:W1:Y:S01]  /*0030*/  LDCU UR8, c[0x0][0x360] ;  /* 0x00006c00ff0877ac */ /* 0x000e620008000800 */
[----:B0-----:R-:W-:Y:S01]  /*0040*/  UIADD3 UR4, UPT, UPT, UR7, -0x1, URZ ;  /* 0xffffffff07047890 */ /* 0x001fe2000fffe0ff */
[----:B-1----:R-:W0:Y:S01]  /*0050*/  I2F.U32.RP R0, UR8 ;  /* 0x0000000800007d06 */ /* 0x002e220008209000 */
[----:B------:R-:W-:-:S07]  /*0060*/  UISETP.NE.U32.AND UP2, UPT, UR8, URZ, UPT ;  /* 0x000000ff0800728c */ /* 0x000fce000bf45070 */
[----:B------:R-:W1:Y:S01]  /*0070*/  I2F.F64 R6, UR4 ;  /* 0x0000000400067d12 */ /* 0x000e620008201c00 */
[----:B------:R-:W-:-:S07]  /*0080*/  UMOV UR4, URZ ;  /* 0x000000ff00047c82 */ /* 0x000fce0008000000 */
[----:B0-----:R-:W0:Y:S08]  /*0090*/  MUFU.RCP R0, R0 ;  /* 0x0000000000007308 */ /* 0x001e300000001000 */
[----:B-1----:R-:W1:Y:S01]  /*00a0*/  MUFU.RCP64H R3, R7 ;  /* 0x0000000700037308 */ /* 0x002e620000001800 */
[----:B0-----:R-:W-:Y:S02]  /*00b0*/  VIADD R8, R0, 0xffffffe ;  /* 0x0ffffffe00087836 */ /* 0x001fe40000000000 */
[----:B------:R-:W0:Y:S05]  /*00c0*/  S2R R0, SR_TID.X ;  /* 0x0000000000007919 */ /* 0x000e2a0000002100 */
[----:B------:R-:W2:Y:S01]  /*00d0*/  F2I.FTZ.U32.TRUNC.NTZ R8, R8 ;  /* 0x0000000800087305 */ /* 0x000ea2000021f000 */
[----:B-1----:R-:W-:-:S08]  /*00e0*/  DFMA R4, -R6, R2, 1 ;  /* 0x3ff000000604742b */ /* 0x002fd00000000102 */
[----:B------:R-:W-:Y:S01]  /*00f0*/  DFMA R4, R4, R4, R4 ;  /* 0x000000040404722b */ /* 0x000fe20000000004 */
[----:B--2---:R-:W-:-:S07]  /*0100*/  R2UR UR5, R8 ;  /* 0x00000000080572ca */ /* 0x004fce00000e0000 */
[----:B------:R-:W-:-:S08]  /*0110*/  DFMA R4, R2, R4, R2 ;  /* 0x000000040204722b */ /* 0x000fd00000000002 */
[----:B------:R-:W-:Y:S01]  /*0120*/  DFMA R2, -R6, R4, 1 ;  /* 0x3ff000000602742b */ /* 0x000fe20000000104 */
[----:B------:R-:W-:-:S04]  /*0130*/  UIADD3 UR6, UPT, UPT, URZ, -UR5, URZ ;  /* 0x80000005ff067290 */ /* 0x000fc8000fffe0ff */
[----:B------:R-:W-:-:S03]  /*0140*/  UIMAD UR6, UR6, UR8, URZ ;  /* 0x00000008060672a4 */ /* 0x000fc6000f8e02ff */
[----:B------:R-:W-:Y:S01]  /*0150*/  DFMA R2, R4, R2, R4 ;  /* 0x000000020402722b */ /* 0x000fe20000000004 */
[----:B------:R-:W-:-:S04]  /*0160*/  UIMAD.WIDE.U32 UR4, UR5, UR6, UR4 ;  /* 0x00000006050472a5 */ /* 0x000fc8000f8e0004 */
[----:B------:R-:W-:-:S03]  /*0170*/  UIMAD.WIDE.U32 UR4, UR5, UR7, URZ ;  /* 0x00000007050472a5 */ /* 0x000fc6000f8e00ff */
[----:B------:R-:W-:Y:S01]  /*0180*/  DMUL R4, R2, 2 ;  /* 0x4000000002047828 */ /* 0x000fe20000000000 */
[----:B------:R-:W-:-:S04]  /*0190*/  UIADD3 UR4, UPT, UPT, -UR5, URZ, URZ ;  /* 0x000000ff05047290 */ /* 0x000fc8000fffe1ff */
[----:B------:R-:W-:-:S03]  /*01a0*/  UIMAD UR4, UR8, UR4, UR7 ;  /* 0x00000004080472a4 */ /* 0x000fc6000f8e0207 */
[----:B------:R-:W-:Y:S01]  /*01b0*/  DFMA R8, -R6, R4, 2 ;  /* 0x400000000608742b */ /* 0x000fe20000000104 */
[----:B------:R-:W-:-:S07]  /*01c0*/  UISETP.GE.U32.AND UP0, UPT, UR4, UR8, UPT ;  /* 0x000000080400728c */ /* 0x000fce000bf06070 */
[----:B------:R-:W-:-:S04]  /*01d0*/  DFMA R2, R2, R8, R4 ;  /* 0x000000080202722b */ /* 0x000fc80000000004 */
[----:B------:R-:W-:Y:S02]  /*01e0*/  @UP0 UIADD3 UR4, UPT, UPT, UR4, -UR8, URZ ;  /* 0x8000000804040290 */ /* 0x000fe4000fffe0ff */
[----:B------:R-:W-:Y:S02]  /*01f0*/  @UP0 UIADD3 UR5, UPT, UPT, UR5, 0x1, URZ ;  /* 0x0000000105050890 */ /* 0x000fe4000fffe0ff */
[----:B------:R-:W-:Y:S02]  /*0200*/  UISETP.GE.U32.AND UP1, UPT, UR4, UR8, UPT ;  /* 0x000000080400728c */ /* 0x000fe4000bf26070 */
[----:B------:R-:W-:-:S05]  /*0210*/  FFMA R4, RZ, R7, R3 ;  /* 0x00000007ff047223 */ /* 0x000fca0000000003 */
[----:B------:R-:W-:-:S04]  /*0220*/  FSETP.GT.AND P0, PT, |R4|, 1.469367938527859385e-39, PT ;  /* 0x001000000400780b */ /* 0x000fc80003f04200 */
[----:B------:R-:W-:Y:S02]  /*0230*/  @UP1 UIADD3 UR5, UPT, UPT, UR5, 0x1, URZ ;  /* 0x0000000105051890 */ /* 0x000fe4000fffe0ff */
[----:B------:R-:W-:-:S06]  /*0240*/  @!UP2 ULOP3.LUT UR5, URZ, UR8, URZ, 0x33, !UPT ;  /* 0x00000008ff05a292 */ /* 0x000fcc000f8e33ff */
[----:B0-----:R-:W-:Y:S01]  /*0250*/  IMAD R4, R0, UR5, RZ ;  /* 0x0000000500047c24 */ /* 0x001fe2000f8e02ff */
[----:B------:R-:W-:Y:S06]  /*0260*/  @P0 BRA `(.L_x_0) ;  /* 0x0000000000200947 */ /* 0x000fec0003800000 */
[----:B------:R-:W-:Y:S01]  /*0270*/  IMAD.MOV.U32 R12, RZ, RZ, R6 ;  /* 0x000000ffff0c7224 */ /* 0x000fe200078e0006 */
[----:B------:R-:W-:Y:S01]  /*0280*/  MOV R0, 0x2d0 ;  /* 0x000002d000007802 */ /* 0x000fe20000000f00 */
[----:B------:R-:W-:Y:S02]  /*0290*/  IMAD.MOV.U32 R13, RZ, RZ, R7 ;  /* 0x000000ffff0d7224 */ /* 0x000fe400078e0007 */
[----:B------:R-:W-:Y:S02]  /*02a0*/  IMAD.MOV.U32 R16, RZ, RZ, RZ ;  /* 0x000000ffff107224 */ /* 0x000fe400078e00ff */
[----:B------:R-:W-:-:S07]  /*02b0*/  IMAD.MOV.U32 R17, RZ, RZ, 0x40000000 ;  /* 0x40000000ff117424 */ /* 0x000fce00078e00ff */
[----:B------:R-:W-:Y:S05]  /*02c0*/  CALL.REL.NOINC `($__internal_1_$__cuda_sm20_div_rn_f64_full) ;  /* 0x0000000800e07944 */ /* 0x000fea0003c00000 */
[----:B------:R-:W-:Y:S02]  /*02d0*/  IMAD.MOV.U32 R2, RZ, RZ, R30 ;  /* 0x000000ffff027224 */ /* 0x000fe400078e001e */
[----:B------:R-:W-:-:S07]  /*02e0*/  IMAD.MOV.U32 R3, RZ, RZ, R31 ;  /* 0x000000ffff037224 */ /* 0x000fce00078e001f */
.L_x_0:
[----:B------:R-:W-:Y:S01]  /*02f0*/  DMUL R10, R2, R2 ;  /* 0x00000002020a7228 */ /* 0x000fe20000000000 */
[----:B------:R-:W-:Y:S05]  /*0300*/  BSSY.RECONVERGENT B0, `(.L_x_1) ;  /* 0x000000e000007945 */ /* 0x000fea0003800200 */
[----:B------:R-:W0:Y:S04]  /*0310*/  MUFU.RCP64H R7, R11 ;  /* 0x0000000b00077308 */ /* 0x000e280000001800 */
[----:B------:R-:W-:-:S05]  /*0320*/  VIADD R6, R11, 0x300402 ;  /* 0x003004020b067836 */ /* 0x000fca0000000000 */
[----:B------:R-:W-:Y:S01]  /*0330*/  FSETP.GEU.AND P0, PT, |R6|, 5.8789094863358348022e-39, PT ;  /* 0x004004020600780b */ /* 0x000fe20003f0e200 */
[----:B0-----:R-:W-:-:S08]  /*0340*/  DFMA R8, -R10, R6, 1 ;  /* 0x3ff000000a08742b */ /* 0x001fd00000000106 */
[----:B------:R-:W-:-:S08]  /*0350*/  DFMA R8, R8, R8, R8 ;  /* 0x000000080808722b */ /* 0x000fd00000000008 */
[----:B------:R-:W-:-:S08]  /*0360*/  DFMA R8, R6, R8, R6 ;  /* 0x000000080608722b */ /* 0x000fd00000000006 */
[----:B------:R-:W-:-:S08]  /*0370*/  DFMA R26, -R10, R8, 1 ;  /* 0x3ff000000a1a742b */ /* 0x000fd00000000108 */
[----:B------:R-:W-:Y:S01]  /*0380*/  DFMA R26, R8, R26, R8 ;  /* 0x0000001a081a722b */ /* 0x000fe20000000008 */
[----:B------:R-:W-:Y:S10]  /*0390*/  @P0 BRA `(.L_x_2) ;  /* 0x0000000000100947 */ /* 0x000ff40003800000 */
[----:B------:R-:W-:-:S05]  /*03a0*/  LOP3.LUT R0, R11, 0x7fffffff, RZ, 0xc0, !PT ;  /* 0x7fffffff0b007812 */ /* 0x000fca00078ec0ff */
[----:B------:R-:W-:Y:S01]  /*03b0*/  VIADD R5, R0, 0xfff00000 ;  /* 0xfff0000000057836 */ /* 0x000fe20000000000 */
[----:B------:R-:W-:-:S07]  /*03c0*/  MOV R0, 0x3e0 ;  /* 0x000003e000007802 */ /* 0x000fce0000000f00 */
[----:B------:R-:W-:Y:S05]  /*03d0*/  CALL.REL.NOINC `($__internal_0_$__cuda_sm20_dblrcp_rn_slowpath_v3) ;  /* 0x0000000400e87944 */ /* 0x000fea0003c00000 */
.L_x_2:
[----:B------:R-:W-:Y:S05]  /*03e0*/  BSYNC.RECONVERGENT B0 ;  /* 0x0000000000007941 */ /* 0x000fea0003800200 */
.L_x_1:
[----:B------:R-:W0:Y:S02]  /*03f0*/  LDC R0, c[0x0][0x3a0] ;  /* 0x0000e800ff007b82 */ /* 0x000e240000000800 */
[----:B0-----:R-:W-:-:S13]  /*0400*/  ISETP.GE.AND P0, PT, R0, 0x1, PT ;  /* 0x000000010000780c */ /* 0x001fda0003f06270 */
[----:B------:R-:W-:Y:S05]  /*0410*/  @!P0 EXIT ;  /* 0x000000000000894d */ /* 0x000fea0003800000 */
[----:B------:R-:W0:Y:S01]  /*0420*/  LDCU.64 UR10, c[0x0][0x398] ;  /* 0x00007300ff0a77ac */ /* 0x000e220008000a00 */
[C---:B------:R-:W-:Y:S01]  /*0430*/  DADD R6, R26.reuse, R26 ;  /* 0x000000001a067229 */ /* 0x040fe2000000001a */
[----:B------:R-:W-:Y:S01]  /*0440*/  IADD3 R5, PT, PT, R4, UR5, RZ ;  /* 0x0000000504057c10 */ /* 0x000fe2000fffe0ff */
[----:B------:R-:W1:Y:S01]  /*0450*/  LDCU.64 UR6, c[0x0][0x380] ;  /* 0x00007000ff0677ac */ /* 0x000e620008000a00 */
[----:B------:R-:W2:Y:S05]  /*0460*/  LDCU.64 UR14, c[0x0][0x358] ;  /* 0x00006b00ff0e77ac */ /* 0x000eaa0008000a00 */
[----:B------:R-:W-:Y:S01]  /*0470*/  DFMA R6, R26, -2, -R6 ;  /* 0xc00000001a06782b */ /* 0x000fe20000000806 */
[----:B------:R-:W3:Y:S01]  /*0480*/  LDCU.64 UR8, c[0x0][0x388] ;  /* 0x00007100ff0877ac */ /* 0x000ee20008000a00 */
[----:B------:R-:W-:-:S06]  /*0490*/  UMOV UR4, URZ ;  /* 0x000000ff00047c82 */ /* 0x000fcc0008000000 */
[----:B0-----:R-:W-:-:S11]  /*04a0*/  DADD R24, R6, -UR10 ;  /* 0x8000000a06187e29 */ /* 0x001fd60008000000 */
.L_x_9:
[----:B0-----:R-:W0:Y:S01]  /*04b0*/  LDCU UR10, c[0x0][0x3a0] ;  /* 0x00007400ff0a77ac */ /* 0x001e220008000800 */
[----:B------:R-:W-:Y:S02]  /*04c0*/  UISETP.GE.AND UP1, UPT, UR5, 0x1, UPT ;  /* 0x000000010500788c */ /* 0x000fe4000bf26270 */
[----:B------:R-:W-:Y:S01]  /*04d0*/  UIADD3 UR4, UPT, UPT, UR4, 0x1, URZ ;  /* 0x0000000104047890 */ /* 0x000fe2000fffe0ff */
[----:B-1----:R-:W-:Y:S01]  /*04e0*/  UMOV UR12, UR6 ;  /* 0x00000006000c7c82 */ /* 0x002fe20008000000 */
[----:B------:R-:W-:Y:S02]  /*04f0*/  UMOV UR13, UR7 ;  /* 0x00000007000d7c82 */ /* 0x000fe40008000000 */
[----:B0-----:R-:W-:-:S03]  /*0500*/  UISETP.NE.AND UP0, UPT, UR4, UR10, UPT ;  /* 0x0000000a0400728c */ /* 0x001fc6000bf05270 */
[----:B------:R-:W-:Y:S08]  /*0510*/  BRA.U !UP1, `(.L_x_3) ;  /* 0x0000000509807547 */ /* 0x000ff0000b800000 */
[----:B------:R-:W0:Y:S01]  /*0520*/  S2UR UR10, SR_CTAID.X ;  /* 0x00000000000a79c3 */ /* 0x000e220000002500 */
[----:B------:R-:W-:-:S04]  /*0530*/  UIADD3 UR18, UP1, UPT, UR6, 0x8, URZ ;  /* 0x0000000806127890 */ /* 0x000fc8000ff3e0ff */
[----:B------:R-:W-:Y:S02]  /*0540*/  UIADD3.X UR19, UPT, UPT, URZ, UR7, URZ, UP1, !UPT ;  /* 0x00000007ff137290 */ /* 0x000fe40008ffe4ff */
[----:B0-----:R-:W-:-:S12]  /*0550*/  UIMAD UR10, UR5, UR10, URZ ;  /* 0x0000000a050a72a4 */ /* 0x001fd8000f8e02ff */
.L_x_8:
[----:B0-----:R-:W0:Y:S01]  /*0560*/  LDC R9, c[0x0][0x390] ;  /* 0x0000e400ff097b82 */ /* 0x001e220000000800 */
[----:B------:R-:W1:Y:S01]  /*0570*/  I2F.F64.U32 R6, UR10 ;  /* 0x0000000a00067d12 */ /* 0x000e620008201800 */
[----:B------:R-:W-:Y:S01]  /*0580*/  BSSY.RECONVERGENT B0, `(.L_x_4) ;  /* 0x0000055000007945 */ /* 0x000fe20003800200 */
[----:B------:R-:W4:Y:S01]  /*0590*/  LDCU.64 UR20, c[0x0][0x398] ;  /* 0x00007300ff1477ac */ /* 0x000f220008000a00 */
[----:B------:R-:W0:Y:S01]  /*05a0*/  LDCU.64 UR16, c[0x0][0x3a8] ;  /* 0x00007500ff1077ac */ /* 0x000e220008000a00 */
[----:B-1----:R-:W-:Y:S01]  /*05b0*/  DFMA R6, R6, R2, -1 ;  /* 0xbff000000606742b */ /* 0x002fe20000000002 */
[----:B0-----:R-:W-:-:S07]  /*05c0*/  VIADD R9, R9, 0x2 ;  /* 0x0000000209097836 */ /* 0x001fce0000000000 */
[----:B------:R-:W-:Y:S01]  /*05d0*/  DFMA R22, -R6, R6, 1 ;  /* 0x3ff000000616742b */ /* 0x000fe20000000106 */
[----:B------:R-:W-:Y:S01]  /*05e0*/  IMAD R0, R9, UR10, RZ ;  /* 0x0000000a09007c24 */ /* 0x000fe2000f8e02ff */
[----:B------:R-:W-:-:S03]  /*05f0*/  UIADD3 UR10, UPT, UPT, UR10, 0x1, URZ ;  /* 0x000000010a0a7890 */ /* 0x000fc6000fffe0ff */
[----:B------:R-:W-:Y:S01]  /*0600*/  IMAD R11, R9, 0x2, R0 ;  /* 0x00000002090b7824 */ /* 0x000fe200078e0200 */
[CC--:B------:R-:W-:Y:S02]  /*0610*/  IADD3 R10, P1, PT, R4.reuse, R0.reuse, RZ ;  /* 0x00000000040a7210 */ /* 0x0c0fe40007f3e0ff */
[----:B------:R-:W-:Y:S01]  /*0620*/  DADD R20, R22, R22 ;  /* 0x0000000016147229 */ /* 0x000fe20000000016 */
[C---:B------:R-:W-:Y:S02]  /*0630*/  IADD3 R7, PT, PT, R4.reuse, R0, R9 ;  /* 0x0000000004077210 */ /* 0x040fe40007ffe009 */
[----:B------:R-:W-:Y:S02]  /*0640*/  IADD3 R12, P0, PT, R4, R11, RZ ;  /* 0x0000000b040c7210 */ /* 0x000fe40007f1e0ff */
[----:B------:R-:W-:Y:S02]  /*0650*/  LEA.HI.X.SX32 R13, R0, RZ, 0x1, P1 ;  /* 0x000000ff000d7211 */ /* 0x000fe400008f0eff */
[----:B------:R-:W-:-:S02]  /*0660*/  LEA R6, P2, R10, UR18, 0x3 ;  /* 0x000000120a067c11 */ /* 0x000fc4000f8418ff */
[----:B------:R-:W-:Y:S02]  /*0670*/  LEA R8, P1, R12, UR18, 0x3 ;  /* 0x000000120c087c11 */ /* 0x000fe4000f8218ff */
[----:B------:R-:W-:Y:S02]  /*0680*/  LEA.HI.X.SX32 R11, R11, RZ, 0x1, P0 ;  /* 0x000000ff0b0b7211 */ /* 0x000fe400000f0eff */
[----:B------:R-:W-:Y:S01]  /*0690*/  LEA.HI.X R9, R10, UR19, R13, 0x3, P2 ;  /* 0x000000130a097c11 */ /* 0x000fe200090f1c0d */
[----:B------:R-:W-:Y:S01]  /*06a0*/  IMAD.MOV.U32 R10, RZ, RZ, R4 ;  /* 0x000000ffff0a7224 */ /* 0x000fe200078e0004 */
[----:B----4-:R-:W-:-:S07]  /*06b0*/  LEA.HI.X R11, R12, UR19, R11, 0x3, P1 ;  /* 0x000000130c0b7c11 */ /* 0x010fce00088f1c0b */
.L_x_7:
[----:B------:R-:W-:Y:S01]  /*06c0*/  IMAD.U32 R13, RZ, RZ, UR7 ;  /* 0x00000007ff0d7e24 */ /* 0x000fe2000f8e00ff */
[----:B------:R-:W-:Y:S01]  /*06d0*/  MOV R36, R6 ;  /* 0x0000000600247202 */ /* 0x000fe20000000f00 */
[----:B------:R-:W-:Y:S02]  /*06e0*/  IMAD.MOV.U32 R34, RZ, RZ, R8 ;  /* 0x000000ffff227224 */ /* 0x000fe400078e0008 */
[----:B------:R-:W-:Y:S02]  /*06f0*/  IMAD.MOV.U32 R35, RZ, RZ, R11 ;  /* 0x000000ffff237224 */ /* 0x000fe400078e000b */
[----:B------:R-:W-:Y:S02]  /*0700*/  IMAD.MOV.U32 R37, RZ, RZ, R9 ;  /* 0x000000ffff257224 */ /* 0x000fe400078e0009 */
[----:B0-----:R-:W-:Y:S02]  /*0710*/  IMAD.U32 R19, RZ, RZ, UR7 ;  /* 0x00000007ff137e24 */ /* 0x001fe4000f8e00ff */
[----:B------:R-:W-:Y:S01]  /*0720*/  IMAD.U32 R18, RZ, RZ, UR6 ;  /* 0x00000006ff127e24 */ /* 0x000fe2000f8e00ff */
[----:B--2---:R0:W2:Y:S01]  /*0730*/  LDG.E.64 R16, desc[UR14][R36.64] ;  /* 0x0000000e24107981 */ /* 0x0040a2000c1e1b00 */
[----:B------:R-:W-:-:S02]  /*0740*/  IMAD.MOV.U32 R19, RZ, RZ, R13 ;  /* 0x000000ffff137224 */ /* 0x000fc400078e000d */
[----:B------:R-:W-:Y:S01]  /*0750*/  IMAD.U32 R12, RZ, RZ, UR6 ;  /* 0x00000006ff0c7e24 */ /* 0x000fe2000f8e00ff */
[----:B------:R-:W2:Y:S01]  /*0760*/  LDG.E.64 R34, desc[UR14][R34.64] ;  /* 0x0000000e22227981 */ /* 0x000ea2000c1e1b00 */
[----:B------:R-:W-:-:S05]  /*0770*/  IMAD.WIDE R18, R7, 0x8, R18 ;  /* 0x0000000807127825 */ /* 0x000fca00078e0212 */
[----:B------:R-:W4:Y:S04]  /*0780*/  LDG.E.64 R28, desc[UR14][R18.64] ;  /* 0x0000000e121c7981 */ /* 0x000f28000c1e1b00 */
[----:B------:R-:W4:Y:S04]  /*0790*/  LDG.E.64 R30, desc[UR14][R18.64+0x10] ;  /* 0x0000100e121e7981 */ /* 0x000f28000c1e1b00 */
[----:B------:R-:W5:Y:S01]  /*07a0*/  LDG.E.64 R12, desc[UR14][R18.64+0x8] ;  /* 0x0000080e120c7981 */ /* 0x000f62000c1e1b00 */
[----:B------:R-:W1:Y:S08]  /*07b0*/  I2F.F64.U32 R32, R10 ;  /* 0x0000000a00207312 */ /* 0x000e700000201800 */
[----:B------:R-:W0:Y:S01]  /*07c0*/  MUFU.RCP64H R15, R25 ;  /* 0x00000019000f7308 */ /* 0x000e220000001800 */
[----:B------:R-:W-:Y:S01]  /*07d0*/  IMAD.MOV.U32 R14, RZ, RZ, 0x1 ;  /* 0x00000001ff0e7424 */ /* 0x000fe200078e00ff */
[----:B-1----:R-:W-:-:S08]  /*07e0*/  DFMA R32, R32, R2, -1 ;  /* 0xbff000002020742b */ /* 0x002fd00000000002 */
[----:B------:R-:W-:Y:S02]  /*07f0*/  DFMA R32, -R32, R32, 1 ;  /* 0x3ff000002020742b */ /* 0x000fe40000000120 */
[----:B0-----:R-:W-:Y:S01]  /*0800*/  DFMA R36, -R24, R14, 1 ;  /* 0x3ff000001824742b */ /* 0x001fe2000000010e */
[----:B------:R-:W-:Y:S01]  /*0810*/  BSSY.RECONVERGENT B1, `(.L_x_5) ;  /* 0x000001f000017945 */ /* 0x000fe20003800200 */
[----:B------:R-:W-:Y:S01]  /*0820*/  VIADD R10, R10, 0x1 ;  /* 0x000000010a0a7836 */ /* 0x000fe20000000000 */
[----:B--2---:R-:W-:-:S03]  /*0830*/  DADD R16, R16, R34 ;  /* 0x0000000010107229 */ /* 0x004fc60000000022 */
[----:B------:R-:W-:-:S05]  /*0840*/  DADD R34, R32, R32 ;  /* 0x0000000020227229 */ /* 0x000fca0000000020 */
[----:B------:R-:W-:Y:S02]  /*0850*/  DMUL R16, R16, R26 ;  /* 0x0000001a10107228 */ /* 0x000fe40000000000 */
[----:B----4-:R-:W-:Y:S02]  /*0860*/  DADD R28, R28, R30 ;  /* 0x000000001c1c7229 */ /* 0x010fe4000000001e */
[----:B------:R-:W-:Y:S02]  /*0870*/  DMUL R30, R32, -UR20 ;  /* 0x80000014201e7c28 */ /* 0x000fe40008000000 */
[----:B------:R-:W-:-:S04]  /*0880*/  DFMA R32, R36, R36, R36 ;  /* 0x000000242420722b */ /* 0x000fc80000000024 */
[----:B------:R-:W-:Y:S02]  /*0890*/  DFMA R16, R28, R26, R16 ;  /* 0x0000001a1c10722b */ /* 0x000fe40000000010 */
[----:B------:R-:W-:Y:S02]  /*08a0*/  DFMA R30, R22, R30, -R34 ;  /* 0x0000001e161e722b */ /* 0x000fe40000000822 */
[----:B------:R-:W-:-:S04]  /*08b0*/  DFMA R32, R14, R32, R14 ;  /* 0x000000200e20722b */ /* 0x000fc8000000000e */
[----:B-----5:R-:W-:Y:S02]  /*08c0*/  DFMA R12, R24, R12, R16 ;  /* 0x0000000c180c722b */ /* 0x020fe40000000010 */
[----:B------:R-:W-:Y:S02]  /*08d0*/  DADD R30, -R20, R30 ;  /* 0x00000000141e7229 */ /* 0x000fe4000000011e */
[----:B------:R-:W-:-:S06]  /*08e0*/  DFMA R14, -R24, R32, 1 ;  /* 0x3ff00000180e742b */ /* 0x000fcc0000000120 */
[----:B------:R-:W-:Y:S02]  /*08f0*/  DADD R30, R12, -R30 ;  /* 0x000000000c1e7229 */ /* 0x000fe4000000081e */
[----:B------:R-:W-:-:S08]  /*0900*/  DFMA R14, R32, R14, R32 ;  /* 0x0000000e200e722b */ /* 0x000fd00000000020 */
[----:B------:R-:W-:-:S08]  /*0910*/  DMUL R12, R30, R14 ;  /* 0x0000000e1e0c7228 */ /* 0x000fd00000000000 */
[----:B------:R-:W-:-:S08]  /*0920*/  DFMA R16, -R24, R12, R30 ;  /* 0x0000000c1810722b */ /* 0x000fd0000000011e */
[----:B------:R-:W-:Y:S01]  /*0930*/  DFMA R12, R14, R16, R12 ;  /* 0x000000100e0c722b */ /* 0x000fe2000000000c */
[----:B------:R-:W-:-:S09]  /*0940*/  FSETP.GEU.AND P1, PT, |R31|, 6.5827683646048100446e-37, PT ;  /* 0x036000001f00780b */ /* 0x000fd20003f2e200 */
[----:B------:R-:W-:-:S05]  /*0950*/  FFMA R0, RZ, R25, R13 ;  /* 0x00000019ff007223 */ /* 0x000fca000000000d */
[----:B------:R-:W-:-:S13]  /*0960*/  FSETP.GT.AND P0, PT, |R0|, 1.469367938527859385e-39, PT ;  /* 0x001000000000780b */ /* 0x000fda0003f04200 */
[----:B------:R-:W-:Y:S05]  /*0970*/  @P0 BRA P1, `(.L_x_6) ;  /* 0x0000000000200947 */ /* 0x000fea0000800000 */
[----:B------:R-:W-:Y:S01]  /*0980*/  IMAD.MOV.U32 R16, RZ, RZ, R30 ;  /* 0x000000ffff107224 */ /* 0x000fe200078e001e */
[----:B------:R-:W-:Y:S01]  /*0990*/  MOV R13, R25 ;  /* 0x00000019000d7202 */ /* 0x000fe20000000f00 */
[----:B------:R-:W-:Y:S01]  /*09a0*/  IMAD.MOV.U32 R17, RZ, RZ, R31 ;  /* 0x000000ffff117224 */ /* 0x000fe200078e001f */
[----:B------:R-:W-:Y:S01]  /*09b0*/  MOV R0, 0x9e0 ;  /* 0x000009e000007802 */ /* 0x000fe20000000f00 */
[----:B------:R-:W-:-:S07]  /*09c0*/  IMAD.MOV.U32 R12, RZ, RZ, R24 ;  /* 0x000000ffff0c7224 */ /* 0x000fce00078e0018 */
[----:B---3--:R-:W-:Y:S05]  /*09d0*/  CALL.REL.NOINC `($__internal_1_$__cuda_sm20_div_rn_f64_full) ;  /* 0x00000004001c7944 */ /* 0x008fea0003c00000 */
[----:B------:R-:W-:Y:S02]  /*09e0*/  IMAD.MOV.U32 R12, RZ, RZ, R30 ;  /* 0x000000ffff0c7224 */ /* 0x000fe400078e001e */
[----:B------:R-:W-:-:S07]  /*09f0*/  IMAD.MOV.U32 R13, RZ, RZ, R31 ;  /* 0x000000ffff0d7224 */ /* 0x000fce00078e001f */
.L_x_6:
[----:B---3--:R-:W-:Y:S05]  /*0a00*/  BSYNC.RECONVERGENT B1 ;  /* 0x0000000000017941 */ /* 0x008fea0003800200 */
.L_x_5:
[----:B------:R-:W-:-:S04]  /*0a10*/  IMAD.MOV.U32 R16, RZ, RZ, 0x8 ;  /* 0x00000008ff107424 */ /* 0x000fc800078e00ff */
[----:B------:R-:W-:-:S05]  /*0a20*/  IMAD.WIDE R16, R7, R16, UR8 ;  /* 0x0000000807107e25 */ /* 0x000fca000f8e0210 */
[----:B------:R-:W2:Y:S01]  /*0a30*/  LDG.E.64 R14, desc[UR14][R16.64+0x8] ;  /* 0x0000080e100e7981 */ /* 0x000ea2000c1e1b00 */
[----:B------:R-:W-:Y:S01]  /*0a40*/  ISETP.GE.AND P0, PT, R10, R5, PT ;  /* 0x000000050a00720c */ /* 0x000fe20003f06270 */
[----:B------:R-:W-:Y:S01]  /*0a50*/  VIADD R7, R7, 0x1 ;  /* 0x0000000107077836 */ /* 0x000fe20000000000 */
[----:B------:R-:W-:Y:S02]  /*0a60*/  IADD3 R8, P1, PT, R8, 0x8, RZ ;  /* 0x0000000808087810 */ /* 0x000fe40007f3e0ff */
[----:B------:R-:W-:-:S03]  /*0a70*/  IADD3 R6, P2, PT, R6, 0x8, RZ ;  /* 0x0000000806067810 */ /* 0x000fc60007f5e0ff */
[----:B------:R-:W-:Y:S02]  /*0a80*/  IMAD.X R11, RZ, RZ, R11, P1 ;  /* 0x000000ffff0b7224 */ /* 0x000fe400008e060b */
[----:B------:R-:W-:Y:S01]  /*0a90*/  IMAD.X R9, RZ, RZ, R9, P2 ;  /* 0x000000ffff097224 */ /* 0x000fe200010e0609 */
[----:B--2---:R-:W-:-:S07]  /*0aa0*/  DFMA R14, -R12, UR16, R14 ;  /* 0x000000100c0e7c2b */ /* 0x004fce000800010e */
[----:B------:R0:W-:Y:S01]  /*0ab0*/  STG.E.64 desc[UR14][R18.64+0x8], R14 ;  /* 0x0000080e12007986 */ /* 0x0001e2000c101b0e */
[----:B------:R-:W-:Y:S05]  /*0ac0*/  @!P0 BRA `(.L_x_7) ;  /* 0xfffffff800fc8947 */ /* 0x000fea000383ffff */
[----:B------:R-:W-:Y:S05]  /*0ad0*/  BSYNC.RECONVERGENT B0 ;  /* 0x0000000000007941 */ /* 0x000fea0003800200 */
.L_x_4:
[----:B------:R-:W1:Y:S02]  /*0ae0*/  S2UR UR11, SR_CTAID.X ;  /* 0x00000000000b79c3 */ /* 0x000e640000002500 */
[----:B-1----:R-:W-:-:S04]  /*0af0*/  UIMAD UR11, UR5, UR11, UR5 ;  /* 0x0000000b050b72a4 */ /* 0x002fc8000f8e0205 */
[----:B------:R-:W-:-:S09]  /*0b00*/  UISETP.GE.AND UP1, UPT, UR10, UR11, UPT ;  /* 0x0000000b0a00728c */ /* 0x000fd2000bf26270 */
[----:B------:R-:W-:Y:S05]  /*0b10*/  BRA.U !UP1, `(.L_x_8) ;  /* 0xfffffff909907547 */ /* 0x000fea000b83ffff */
.L_x_3:
[----:B---3--:R-:W-:Y:S01]  /*0b20*/  UMOV UR6, UR8 ;  /* 0x0000000800067c82 */ /* 0x008fe20008000000 */
[----:B------:R-:W-:Y:S01]  /*0b30*/  UMOV UR7, UR9 ;  /* 0x0000000900077c82 */ /* 0x000fe20008000000 */
[----:B------:R-:W-:Y:S01]  /*0b40*/  UMOV UR8, UR12 ;  /* 0x0000000c00087c82 */ /* 0x000fe20008000000 */
[----:B------:R-:W-:Y:S01]  /*0b50*/  UMOV UR9, UR13 ;  /* 0x0000000d00097c82 */ /* 0x000fe20008000000 */
[----:B------:R-:W-:Y:S05]  /*0b60*/  BRA.U UP0, `(.L_x_9) ;  /* 0xfffffff900507547 */ /* 0x000fea000b83ffff */
[----:B--2---:R-:W-:Y:S05]  /*0b70*/  EXIT ;  /* 0x000000000000794d */ /* 0x004fea0003800000 */
        .weak           $__internal_0_$__cuda_sm20_dblrcp_rn_slowpath_v3
        .type           $__internal_0_$__cuda_sm20_dblrcp_rn_slowpath_v3,@function
        .size           $__internal_0_$__cuda_sm20_dblrcp_rn_slowpath_v3,($__internal_1_$__cuda_sm20_div_rn_f64_full - $__internal_0_$__cuda_sm20_dblrcp_rn_slowpath_v3)
$__internal_0_$__cuda_sm20_dblrcp_rn_slowpath_v3:
[----:B------:R-:W-:Y:S01]  /*0b80*/  IMAD.MOV.U32 R12, RZ, RZ, R10 ;  /* 0x000000ffff0c7224 */ /* 0x000fe200078e000a */
[----:B------:R-:W-:Y:S01]  /*0b90*/  BSSY.RECONVERGENT B1, `(.L_x_10) ;  /* 0x0000026000017945 */ /* 0x000fe20003800200 */
[----:B------:R-:W-:-:S06]  /*0ba0*/  IMAD.MOV.U32 R13, RZ, RZ, R11 ;  /* 0x000000ffff0d7224 */ /* 0x000fcc00078e000b */
[----:B------:R-:W-:-:S14]  /*0bb0*/  DSETP.GTU.AND P0, PT, |R12|, +INF , PT ;  /* 0x7ff000000c00742a */ /* 0x000fdc0003f0c200 */
[----:B------:R-:W-:Y:S05]  /*0bc0*/  @P0 BRA `(.L_x_11) ;  /* 0x0000000000800947 */ /* 0x000fea0003800000 */
[----:B------:R-:W-:-:S04]  /*0bd0*/  LOP3.LUT R10, R11, 0x7fffffff, RZ, 0xc0, !PT ;  /* 0x7fffffff0b0a7812 */ /* 0x000fc800078ec0ff */
[----:B------:R-:W-:-:S04]  /*0be0*/  IADD3 R6, PT, PT, R10, -0x1, RZ ;  /* 0xffffffff0a067810 */ /* 0x000fc80007ffe0ff */
[----:B------:R-:W-:-:S13]  /*0bf0*/  ISETP.GE.U32.AND P0, PT, R6, 0x7fefffff, PT ;  /* 0x7fefffff0600780c */ /* 0x000fda0003f06070 */
[----:B------:R-:W-:Y:S01]  /*0c00*/  @P0 LOP3.LUT R7, R13, 0x7ff00000, RZ, 0x3c, !PT ;  /* 0x7ff000000d070812 */ /* 0x000fe200078e3cff */
[----:B------:R-:W-:Y:S01]  /*0c10*/  @P0 IMAD.MOV.U32 R6, RZ, RZ, RZ ;  /* 0x000000ffff060224 */ /* 0x000fe200078e00ff */
[----:B------:R-:W-:Y:S06]  /*0c20*/  @P0 BRA `(.L_x_12) ;  /* 0x0000000000700947 */ /* 0x000fec0003800000 */
[----:B------:R-:W-:-:S13]  /*0c30*/  ISETP.GE.U32.AND P0, PT, R10, 0x1000001, PT ;  /* 0x010000010a00780c */ /* 0x000fda0003f06070 */
[----:B------:R-:W-:Y:S05]  /*0c40*/  @!P0 BRA `(.L_x_13) ;  /* 0x0000000000388947 */ /* 0x000fea0003800000 */
[----:B------:R-:W-:Y:S02]  /*0c50*/  VIADD R7, R13, 0xc0200000 ;  /* 0xc02000000d077836 */ /* 0x000fe40000000000 */
[----:B------:R-:W-:Y:S02]  /*0c60*/  IMAD.MOV.U32 R6, RZ, RZ, R12 ;  /* 0x000000ffff067224 */ /* 0x000fe400078e000c */
[----:B------:R-:W0:Y:S01]  /*0c70*/  MUFU.RCP64H R9, R7 ;  /* 0x0000000700097308 */ /* 0x000e220000001800 */
[----:B------:R-:W-:-:S06]  /*0c80*/  IMAD.MOV.U32 R8, RZ, RZ, R5 ;  /* 0x000000ffff087224 */ /* 0x000fcc00078e0005 */
[----:B0-----:R-:W-:-:S08]  /*0c90*/  DFMA R10, -R6, R8, 1 ;  /* 0x3ff00000060a742b */ /* 0x001fd00000000108 */
[----:B------:R-:W-:-:S08]  /*0ca0*/  DFMA R10, R10, R10, R10 ;  /* 0x0000000a0a0a722b */ /* 0x000fd0000000000a */
[----:B------:R-:W-:-:S08]  /*0cb0*/  DFMA R10, R8, R10, R8 ;  /* 0x0000000a080a722b */ /* 0x000fd00000000008 */
[----:B------:R-:W-:-:S08]  /*0cc0*/  DFMA R8, -R6, R10, 1 ;  /* 0x3ff000000608742b */ /* 0x000fd0000000010a */
[----:B------:R-:W-:-:S08]  /*0cd0*/  DFMA R8, R10, R8, R10 ;  /* 0x000000080a08722b */ /* 0x000fd0000000000a */
[----:B------:R-:W-:-:S08]  /*0ce0*/  DMUL R8, R8, 2.2250738585072013831e-308 ;  /* 0x0010000008087828 */ /* 0x000fd00000000000 */
[----:B------:R-:W-:-:S08]  /*0cf0*/  DFMA R10, -R12, R8, 1 ;  /* 0x3ff000000c0a742b */ /* 0x000fd00000000108 */
[----:B------:R-:W-:-:S08]  /*0d00*/  DFMA R10, R10, R10, R10 ;  /* 0x0000000a0a0a722b */ /* 0x000fd0000000000a */
[----:B------:R-:W-:Y:S01]  /*0d10*/  DFMA R6, R8, R10, R8 ;  /* 0x0000000a0806722b */ /* 0x000fe20000000008 */
[----:B------:R-:W-:Y:S10]  /*0d20*/  BRA `(.L_x_12) ;  /* 0x0000000000307947 */ /* 0x000ff40003800000 */
.L_x_13:
[----:B------:R-:W-:Y:S01]  /*0d30*/  DMUL R8, R12, 8.11296384146066816958e+31 ;  /* 0x469000000c087828 */ /* 0x000fe20000000000 */
[----:B------:R-:W-:-:S05]  /*0d40*/  IMAD.MOV.U32 R6, RZ, RZ, R5 ;  /* 0x000000ffff067224 */ /* 0x000fca00078e0005 */
[----:B------:R-:W0:Y:S02]  /*0d50*/  MUFU.RCP64H R7, R9 ;  /* 0x0000000900077308 */ /* 0x000e240000001800 */
[----:B0-----:R-:W-:-:S08]  /*0d60*/  DFMA R10, -R8, R6, 1 ;  /* 0x3ff00000080a742b */ /* 0x001fd00000000106 */
[----:B------:R-:W-:-:S08]  /*0d70*/  DFMA R10, R10, R10, R10 ;  /* 0x0000000a0a0a722b */ /* 0x000fd0000000000a */
[----:B------:R-:W-:-:S08]  /*0d80*/  DFMA R10, R6, R10, R6 ;  /* 0x0000000a060a722b */ /* 0x000fd00000000006 */
[----:B------:R-:W-:-:S08]  /*0d90*/  DFMA R6, -R8, R10, 1 ;  /* 0x3ff000000806742b */ /* 0x000fd0000000010a */
[----:B------:R-:W-:-:S08]  /*0da0*/  DFMA R6, R10, R6, R10 ;  /* 0x000000060a06722b */ /* 0x000fd0000000000a */
[----:B------:R-:W-:Y:S01]  /*0db0*/  DMUL R6, R6, 8.11296384146066816958e+31 ;  /* 0x4690000006067828 */ /* 0x000fe20000000000 */
[----:B------:R-:W-:Y:S10]  /*0dc0*/  BRA `(.L_x_12) ;  /* 0x0000000000087947 */ /* 0x000ff40003800000 */
.L_x_11:
[----:B------:R-:W-:Y:S01]  /*0dd0*/  LOP3.LUT R7, R13, 0x80000, RZ, 0xfc, !PT ;  /* 0x000800000d077812 */ /* 0x000fe200078efcff */
[----:B------:R-:W-:-:S07]  /*0de0*/  IMAD.MOV.U32 R6, RZ, RZ, R12 ;  /* 0x000000ffff067224 */ /* 0x000fce00078e000c */
.L_x_12:
[----:B------:R-:W-:Y:S05]  /*0df0*/  BSYNC.RECONVERGENT B1 ;  /* 0x0000000000017941 */ /* 0x000fea0003800200 */
.L_x_10:
[----:B------:R-:W-:Y:S01]  /*0e00*/  IMAD.MOV.U32 R26, RZ, RZ, R6 ;  /* 0x000000ffff1a7224 */ /* 0x000fe200078e0006 */
[----:B------:R-:W-:Y:S01]  /*0e10*/  MOV R6, R0 ;  /* 0x0000000000067202 */ /* 0x000fe20000000f00 */
[----:B------:R-:W-:Y:S02]  /*0e20*/  IMAD.MOV.U32 R27, RZ, RZ, R7 ;  /* 0x000000ffff1b7224 */ /* 0x000fe400078e0007 */
[----:B------:R-:W-:-:S04]  /*0e30*/  IMAD.MOV.U32 R7, RZ, RZ, 0x0 ;  /* 0x00000000ff077424 */ /* 0x000fc800078e00ff */
[----:B------:R-:W-:Y:S05]  /*0e40*/  RET.REL.NODEC R6 `(_Z6jacobiPdS_ididS_) ;  /* 0xfffffff0066c7950 */ /* 0x000fea0003c3ffff */
        .weak           $__internal_1_$__cuda_sm20_div_rn_f64_full
        .type           $__internal_1_$__cuda_sm20_div_rn_f64_full,@function
        .size           $__internal_1_$__cuda_sm20_div_rn_f64_full,(.L_x_21 - $__internal_1_$__cuda_sm20_div_rn_f64_full)
$__internal_1_$__cuda_sm20_div_rn_f64_full:
[----:B------:R-:W-:Y:S01]  /*0e50*/  FSETP.GEU.AND P2, PT, |R17|, 1.469367938527859385e-39, PT ;  /* 0x001000001100780b */ /* 0x000fe20003f4e200 */
[----:B------:R-:W-:Y:S01]  /*0e60*/  IMAD.MOV.U32 R37, RZ, RZ, 0x1ca00000 ;  /* 0x1ca00000ff257424 */ /* 0x000fe200078e00ff */
[C---:B------:R-:W-:Y:S01]  /*0e70*/  FSETP.GEU.AND P0, PT, |R13|.reuse, 1.469367938527859385e-39, PT ;  /* 0x001000000d00780b */ /* 0x040fe20003f0e200 */
[----:B------:R-:W-:Y:S01]  /*0e80*/  IMAD.MOV.U32 R28, RZ, RZ, R16 ;  /* 0x000000ffff1c7224 */ /* 0x000fe200078e0010 */
[----:B------:R-:W-:Y:S01]  /*0e90*/  LOP3.LUT R14, R13, 0x800fffff, RZ, 0xc0, !PT ;  /* 0x800fffff0d0e7812 */ /* 0x000fe200078ec0ff */
[----:B------:R-:W-:Y:S01]  /*0ea0*/  IMAD.MOV.U32 R32, RZ, RZ, 0x1 ;  /* 0x00000001ff207424 */ /* 0x000fe200078e00ff */
[----:B------:R-:W-:Y:S01]  /*0eb0*/  LOP3.LUT R36, R17, 0x7ff00000, RZ, 0xc0, !PT ;  /* 0x7ff0000011247812 */ /* 0x000fe200078ec0ff */
[----:B------:R-:W-:Y:S01]  /*0ec0*/  BSSY.RECONVERGENT B2, `(.L_x_14) ;  /* 0x0000050000027945 */ /* 0x000fe20003800200 */
[----:B------:R-:W-:Y:S01]  /*0ed0*/  LOP3.LUT R15, R14, 0x3ff00000, RZ, 0xfc, !PT ;  /* 0x3ff000000e0f7812 */ /* 0x000fe200078efcff */
[----:B------:R-:W-:Y:S01]  /*0ee0*/  IMAD.MOV.U32 R14, RZ, RZ, R12 ;  /* 0x000000ffff0e7224 */ /* 0x000fe200078e000c */
[----:B------:R-:W-:-:S03]  /*0ef0*/  LOP3.LUT R39, R13, 0x7ff00000, RZ, 0xc0, !PT ;  /* 0x7ff000000d277812 */ /* 0x000fc600078ec0ff */
[----:B------:R-:W-:Y:S01]  /*0f00*/  @!P2 LOP3.LUT R29, R13, 0x7ff00000, RZ, 0xc0, !PT ;  /* 0x7ff000000d1da812 */ /* 0x000fe200078ec0ff */
[----:B------:R-:W-:Y:S01]  /*0f10*/  @!P2 IMAD.MOV.U32 R30, RZ, RZ, RZ ;  /* 0x000000ffff1ea224 */ /* 0x000fe200078e00ff */
[----:B------:R-:W-:Y:S01]  /*0f20*/  @!P0 DMUL R14, R12, 8.98846567431157953865e+307 ;  /* 0x7fe000000c0e8828 */ /* 0x000fe20000000000 */
[C---:B------:R-:W-:Y:S02]  /*0f30*/  ISETP.GE.U32.AND P1, PT, R36.reuse, R39, PT ;  /* 0x000000272400720c */ /* 0x040fe40003f26070 */
[----:B------:R-:W-:Y:S02]  /*0f40*/  @!P2 ISETP.GE.U32.AND P3, PT, R36, R29, PT ;  /* 0x0000001d2400a20c */ /* 0x000fe40003f66070 */
[C---:B------:R-:W-:Y:S01]  /*0f50*/  SEL R29, R37.reuse, 0x63400000, !P1 ;  /* 0x63400000251d7807 */ /* 0x040fe20004800000 */
[----:B------:R-:W0:Y:S01]  /*0f60*/  MUFU.RCP64H R33, R15 ;  /* 0x0000000f00217308 */ /* 0x000e220000001800 */
[----:B------:R-:W-:Y:S02]  /*0f70*/  @!P2 SEL R31, R37, 0x63400000, !P3 ;  /* 0x63400000251fa807 */ /* 0x000fe40005800000 */
[----:B------:R-:W-:-:S02]  /*0f80*/  LOP3.LUT R29, R29, 0x800fffff, R17, 0xf8, !PT ;  /* 0x800fffff1d1d7812 */ /* 0x000fc400078ef811 */
[----:B------:R-:W-:Y:S02]  /*0f90*/  @!P2 LOP3.LUT R31, R31, 0x80000000, R17, 0xf8, !PT ;  /* 0x800000001f1fa812 */ /* 0x000fe400078ef811 */
[----:B------:R-:W-:Y:S02]  /*0fa0*/  @!P0 LOP3.LUT R39, R15, 0x7ff00000, RZ, 0xc0, !PT ;  /* 0x7ff000000f278812 */ /* 0x000fe400078ec0ff */
[----:B------:R-:W-:-:S06]  /*0fb0*/  @!P2 LOP3.LUT R31, R31, 0x100000, RZ, 0xfc, !PT ;  /* 0x001000001f1fa812 */ /* 0x000fcc00078efcff */
[----:B------:R-:W-:Y:S02]  /*0fc0*/  @!P2 DFMA R28, R28, 2, -R30 ;  /* 0x400000001c1ca82b */ /* 0x000fe4000000081e */
[----:B0-----:R-:W-:-:S08]  /*0fd0*/  DFMA R30, R32, -R14, 1 ;  /* 0x3ff00000201e742b */ /* 0x001fd0000000080e */
[----:B------:R-:W-:-:S08]  /*0fe0*/  DFMA R30, R30, R30, R30 ;  /* 0x0000001e1e1e722b */ /* 0x000fd0000000001e */
[----:B------:R-:W-:-:S08]  /*0ff0*/  DFMA R30, R32, R30, R32 ;  /* 0x0000001e201e722b */ /* 0x000fd00000000020 */
[----:B------:R-:W-:-:S08]  /*1000*/  DFMA R32, R30, -R14, 1 ;  /* 0x3ff000001e20742b */ /* 0x000fd0000000080e */
[----:B------:R-:W-:-:S08]  /*1010*/  DFMA R30, R30, R32, R30 ;  /* 0x000000201e1e722b */ /* 0x000fd0000000001e */
[----:B------:R-:W-:-:S08]  /*1020*/  DMUL R32, R30, R28 ;  /* 0x0000001c1e207228 */ /* 0x000fd00000000000 */
[----:B------:R-:W-:-:S08]  /*1030*/  DFMA R34, R32, -R14, R28 ;  /* 0x8000000e2022722b */ /* 0x000fd0000000001c */
[----:B------:R-:W-:Y:S01]  /*1040*/  DFMA R34, R30, R34, R32 ;  /* 0x000000221e22722b */ /* 0x000fe20000000020 */
[----:B------:R-:W-:Y:S01]  /*1050*/  IMAD.MOV.U32 R32, RZ, RZ, R36 ;  /* 0x000000ffff207224 */ /* 0x000fe200078e0024 */
[----:B------:R-:W-:-:S05]  /*1060*/  @!P2 LOP3.LUT R32, R29, 0x7ff00000, RZ, 0xc0, !PT ;  /* 0x7ff000001d20a812 */ /* 0x000fca00078ec0ff */
[----:B------:R-:W-:-:S05]  /*1070*/  VIADD R30, R32, 0xffffffff ;  /* 0xffffffff201e7836 */ /* 0x000fca0000000000 */
[----:B------:R-:W-:Y:S02]  /*1080*/  ISETP.GT.U32.AND P0, PT, R30, 0x7feffffe, PT ;  /* 0x7feffffe1e00780c */ /* 0x000fe40003f04070 */
[----:B------:R-:W-:-:S04]  /*1090*/  IADD3 R30, PT, PT, R39, -0x1, RZ ;  /* 0xffffffff271e7810 */ /* 0x000fc80007ffe0ff */
[----:B------:R-:W-:-:S13]  /*10a0*/  ISETP.GT.U32.OR P0, PT, R30, 0x7feffffe, P0 ;  /* 0x7feffffe1e00780c */ /* 0x000fda0000704470 */
[----:B------:R-:W-:Y:S05]  /*10b0*/  @P0 BRA `(.L_x_15) ;  /* 0x00000000006c0947 */ /* 0x000fea0003800000 */
[----:B------:R-:W-:Y:S01]  /*10c0*/  LOP3.LUT R17, R13, 0x7ff00000, RZ, 0xc0, !PT ;  /* 0x7ff000000d117812 */ /* 0x000fe200078ec0ff */
[----:B------:R-:W-:-:S03]  /*10d0*/  IMAD.MOV.U32 R16, RZ, RZ, RZ ;  /* 0x000000ffff107224 */ /* 0x000fc600078e00ff */
[CC--:B------:R-:W-:Y:S02]  /*10e0*/  ISETP.GE.U32.AND P0, PT, R36.reuse, R17.reuse, PT ;  /* 0x000000112400720c */ /* 0x0c0fe40003f06070 */
[----:B------:R-:W-:Y:S02]  /*10f0*/  VIADDMNMX R36, R36, -R17, 0xb9600000, !PT ;  /* 0xb960000024247446 */ /* 0x000fe40007800911 */
[----:B------:R-:W-:Y:S02]  /*1100*/  SEL R37, R37, 0x63400000, !P0 ;  /* 0x6340000025257807 */ /* 0x000fe40004000000 */
[----:B------:R-:W-:-:S05]  /*1110*/  VIMNMX R36, PT, PT, R36, 0x46a00000, PT ;  /* 0x46a0000024247848 */ /* 0x000fca0003fe0100 */
[----:B------:R-:W-:-:S04]  /*1120*/  IMAD.IADD R36, R36, 0x1, -R37 ;  /* 0x0000000124247824 */ /* 0x000fc800078e0a25 */
[----:B------:R-:W-:-:S06]  /*1130*/  VIADD R17, R36, 0x7fe00000 ;  /* 0x7fe0000024117836 */ /* 0x000fcc0000000000 */
[----:B------:R-:W-:-:S10]  /*1140*/  DMUL R30, R34, R16 ;  /* 0x00000010221e7228 */ /* 0x000fd40000000000 */
[----:B------:R-:W-:-:S13]  /*1150*/  FSETP.GTU.AND P0, PT, |R31|, 1.469367938527859385e-39, PT ;  /* 0x001000001f00780b */ /* 0x000fda0003f0c200 */
[----:B------:R-:W-:Y:S05]  /*1160*/  @P0 BRA `(.L_x_16) ;  /* 0x0000000000940947 */ /* 0x000fea0003800000 */
[----:B------:R-:W-:Y:S01]  /*1170*/  DFMA R14, R34, -R14, R28 ;  /* 0x8000000e220e722b */ /* 0x000fe2000000001c */
[----:B------:R-:W-:-:S09]  /*1180*/  IMAD.MOV.U32 R16, RZ, RZ, RZ ;  /* 0x000000ffff107224 */ /* 0x000fd200078e00ff */
[C---:B------:R-:W-:Y:S02]  /*1190*/  FSETP.NEU.AND P0, PT, R15.reuse, RZ, PT ;  /* 0x000000ff0f00720b */ /* 0x040fe40003f0d000 */
[----:B------:R-:W-:-:S04]  /*11a0*/  LOP3.LUT R29, R15, 0x80000000, R13, 0x48, !PT ;  /* 0x800000000f1d7812 */ /* 0x000fc800078e480d */
[----:B------:R-:W-:-:S07]  /*11b0*/  LOP3.LUT R17, R29, R17, RZ, 0xfc, !PT ;  /* 0x000000111d117212 */ /* 0x000fce00078efcff */
[----:B------:R-:W-:Y:S05]  /*11c0*/  @!P0 BRA `(.L_x_16) ;  /* 0x00000000007c8947 */ /* 0x000fea0003800000 */
[----:B------:R-:W-:Y:S01]  /*11d0*/  IMAD.MOV R13, RZ, RZ, -R36 ;  /* 0x000000ffff0d7224 */ /* 0x000fe200078e0a24 */
[----:B------:R-:W-:Y:S01]  /*11e0*/  DMUL.RP R16, R34, R16 ;  /* 0x0000001022107228 */ /* 0x000fe20000008000 */
[----:B------:R-:W-:-:S06]  /*11f0*/  IMAD.MOV.U32 R12, RZ, RZ, RZ ;  /* 0x000000ffff0c7224 */ /* 0x000fcc00078e00ff */
[----:B------:R-:W-:-:S03]  /*1200*/  DFMA R12, R30, -R12, R34 ;  /* 0x8000000c1e0c722b */ /* 0x000fc60000000022 */
[----:B------:R-:W-:-:S03]  /*1210*/  LOP3.LUT R29, R17, R29, RZ, 0x3c, !PT ;  /* 0x0000001d111d7212 */ /* 0x000fc600078e3cff */
[----:B------:R-:W-:-:S04]  /*1220*/  IADD3 R12, PT, PT, -R36, -0x43300000, RZ ;  /* 0xbcd00000240c7810 */ /* 0x000fc80007ffe1ff */
[----:B------:R-:W-:-:S04]  /*1230*/  FSETP.NEU.AND P0, PT, |R13|, R12, PT ;  /* 0x0000000c0d00720b */ /* 0x000fc80003f0d200 */
[----:B------:R-:W-:Y:S02]  /*1240*/  FSEL R30, R16, R30, !P0 ;  /* 0x0000001e101e7208 */ /* 0x000fe40004000000 */
[----:B------:R-:W-:Y:S01]  /*1250*/  FSEL R31, R29, R31, !P0 ;  /* 0x0000001f1d1f7208 */ /* 0x000fe20004000000 */
[----:B------:R-:W-:Y:S06]  /*1260*/  BRA `(.L_x_16) ;  /* 0x0000000000547947 */ /* 0x000fec0003800000 */
.L_x_15:
[----:B------:R-:W-:-:S14]  /*1270*/  DSETP.NAN.AND P0, PT, R16, R16, PT ;  /* 0x000000101000722a */ /* 0x000fdc0003f08000 */
[----:B------:R-:W-:Y:S05]  /*1280*/  @P0 BRA `(.L_x_17) ;  /* 0x0000000000440947 */ /* 0x000fea0003800000 */
[----:B------:R-:W-:-:S14]  /*1290*/  DSETP.NAN.AND P0, PT, R12, R12, PT ;  /* 0x0000000c0c00722a */ /* 0x000fdc0003f08000 */
[----:B------:R-:W-:Y:S05]  /*12a0*/  @P0 BRA `(.L_x_18) ;  /* 0x0000000000300947 */ /* 0x000fea0003800000 */
[----:B------:R-:W-:Y:S01]  /*12b0*/  ISETP.NE.AND P0, PT, R32, R39, PT ;  /* 0x000000272000720c */ /* 0x000fe20003f05270 */
[----:B------:R-:W-:Y:S02]  /*12c0*/  IMAD.MOV.U32 R30, RZ, RZ, 0x0 ;  /* 0x00000000ff1e7424 */ /* 0x000fe400078e00ff */
[----:B------:R-:W-:-:S10]  /*12d0*/  IMAD.MOV.U32 R31, RZ, RZ, -0x80000 ;  /* 0xfff80000ff1f7424 */ /* 0x000fd400078e00ff */
[----:B------:R-:W-:Y:S05]  /*12e0*/  @!P0 BRA `(.L_x_16) ;  /* 0x0000000000348947 */ /* 0x000fea0003800000 */
[----:B------:R-:W-:Y:S02]  /*12f0*/  ISETP.NE.AND P0, PT, R32, 0x7ff00000, PT ;  /* 0x7ff000002000780c */ /* 0x000fe40003f05270 */
[----:B------:R-:W-:Y:S02]  /*1300*/  LOP3.LUT R31, R17, 0x80000000, R13, 0x48, !PT ;  /* 0x80000000111f7812 */ /* 0x000fe400078e480d */
[----:B------:R-:W-:-:S13]  /*1310*/  ISETP.EQ.OR P0, PT, R39, RZ, !P0 ;  /* 0x000000ff2700720c */ /* 0x000fda0004702670 */
[----:B------:R-:W-:Y:S02]  /*1320*/  @P0 LOP3.LUT R12, R31, 0x7ff00000, RZ, 0xfc, !PT ;  /* 0x7ff000001f0c0812 */ /* 0x000fe400078efcff */
[----:B------:R-:W-:Y:S01]  /*1330*/  @!P0 MOV R30, RZ ;  /* 0x000000ff001e8202 */ /* 0x000fe20000000f00 */
[----:B------:R-:W-:Y:S02]  /*1340*/  @P0 IMAD.MOV.U32 R30, RZ, RZ, RZ ;  /* 0x000000ffff1e0224 */ /* 0x000fe400078e00ff */
[----:B------:R-:W-:Y:S01]  /*1350*/  @P0 IMAD.MOV.U32 R31, RZ, RZ, R12 ;  /* 0x000000ffff1f0224 */ /* 0x000fe200078e000c */
[----:B------:R-:W-:Y:S06]  /*1360*/  BRA `(.L_x_16) ;  /* 0x0000000000147947 */ /* 0x000fec0003800000 */
.L_x_18:
[----:B------:R-:W-:Y:S01]  /*1370*/  LOP3.LUT R31, R13, 0x80000, RZ, 0xfc, !PT ;  /* 0x000800000d1f7812 */ /* 0x000fe200078efcff */
[----:B------:R-:W-:Y:S01]  /*1380*/  IMAD.MOV.U32 R30, RZ, RZ, R12 ;  /* 0x000000ffff1e7224 */ /* 0x000fe200078e000c */
[----:B------:R-:W-:Y:S06]  /*1390*/  BRA `(.L_x_16) ;  /* 0x0000000000087947 */ /* 0x000fec0003800000 */
.L_x_17:
[----:B------:R-:W-:Y:S01]  /*13a0*/  LOP3.LUT R31, R17, 0x80000, RZ, 0xfc, !PT ;  /* 0x00080000111f7812 */ /* 0x000fe200078efcff */
[----:B------:R-:W-:-:S07]  /*13b0*/  IMAD.MOV.U32 R30, RZ, RZ, R16 ;  /* 0x000000ffff1e7224 */ /* 0x000fce00078e0010 */
.L_x_16:
[----:B------:R-:W-:Y:S05]  /*13c0*/  BSYNC.RECONVERGENT B2 ;  /* 0x0000000000027941 */ /* 0x000fea0003800200 */
.L_x_14:
[----:B------:R-:W-:Y:S02]  /*13d0*/  IMAD.MOV.U32 R12, RZ, RZ, R0 ;  /* 0x000000ffff0c7224 */ /* 0x000fe400078e0000 */
[----:B------:R-:W-:-:S04]  /*13e0*/  IMAD.MOV.U32 R13, RZ, RZ, 0x0 ;  /* 0x00000000ff0d7424 */ /* 0x000fc800078e00ff */
[----:B------:R-:W-:Y:S05]  /*13f0*/  RET.REL.NODEC R12 `(_Z6jacobiPdS_ididS_) ;  /* 0xffffffec0c007950 */ /* 0x000fea0003c3ffff */
.L_x_19:
[----:B------:R-:W-:-:S00]  /*1400*/  BRA `(.L_x_19) ;  /* 0xfffffffc00fc7947 */ /* 0x000fc0000383ffff */
[----:B------:R-:W-:-:S00]  /*1410*/  NOP ;  /* 0x0000000000007918 */ /* 0x000fc00000000000 */
        /* <DEDUP_REMOVED lines=14> */
.L_x_21:


//--------------------- .nv.shared.reserved.0     --------------------------
	.section	.nv.shared.reserved.0,"aw",@nobits
	.weak		__nv_reservedSMEM_offset_0_alias
	.size		__nv_reservedSMEM_offset_0_alias, 0, 64
	.other		__nv_reservedSMEM_offset_0_alias,@"STO_CUDA_RESERVED_SHARED STV_DEFAULT"
__nv_reservedSMEM_offset_0_alias:
	.zero		0
	.zero		64


//--------------------- .nv.constant0._Z6jacobiPdS_ididS_ --------------------------
	.section	.nv.constant0._Z6jacobiPdS_ididS_,"a",@progbits
	.sectionflags	@""
	.align	4
.nv.constant0._Z6jacobiPdS_ididS_:
	.zero		952


//--------------------- SYMBOLS --------------------------

	.type		.nv.reservedSmem.offset0,@object
	.size		.nv.reservedSmem.offset0,0x4
